//
// Generated by NVIDIA NVVM Compiler
//
// Compiler Build ID: CL-36424714
// Cuda compilation tools, release 13.0, V13.0.88
// Based on NVVM 20.0.0
//

.version 9.0
.target sm_100
.address_size 64

	// .globl	_Z8randWorkPjP17curandStateXORWOWPi
.global .align 4 .b8 precalc_xorwow_matrix[102400];
.global .align 4 .b8 precalc_xorwow_offset_matrix[102400];
.global .align 4 .b8 mrg32k3aM1[2304];
.global .align 4 .b8 mrg32k3aM2[2304];
.global .align 4 .b8 mrg32k3aM1SubSeq[2016];
.global .align 4 .b8 mrg32k3aM2SubSeq[2016];
.global .align 4 .b8 mrg32k3aM1Seq[2304];
.global .align 4 .b8 mrg32k3aM2Seq[2304];
.const .align 8 .b8 __cr_lgamma_table[72];

.visible .entry _Z8randWorkPjP17curandStateXORWOWPi(
	.param .u64 .ptr .align 1 _Z8randWorkPjP17curandStateXORWOWPi_param_0,
	.param .u64 .ptr .align 1 _Z8randWorkPjP17curandStateXORWOWPi_param_1,
	.param .u64 .ptr .align 1 _Z8randWorkPjP17curandStateXORWOWPi_param_2
)
{
	.reg .pred 	%p<24>;
	.reg .b32 	%r<451>;
	.reg .b64 	%rd<26>;

	ld.param.u64 	%rd9, [_Z8randWorkPjP17curandStateXORWOWPi_param_0];
	ld.param.u64 	%rd10, [_Z8randWorkPjP17curandStateXORWOWPi_param_1];
	ld.param.u64 	%rd8, [_Z8randWorkPjP17curandStateXORWOWPi_param_2];
	cvta.to.global.u64 	%rd11, %rd10;
	cvta.to.global.u64 	%rd12, %rd9;
	mov.u32 	%r203, %tid.x;
	cvt.u64.u32 	%rd1, %r203;
	mul.wide.u32 	%rd13, %r203, 4;
	add.s64 	%rd14, %rd12, %rd13;
	ld.global.u32 	%r204, [%rd14];
	mul.wide.u32 	%rd15, %r203, 48;
	add.s64 	%rd2, %rd11, %rd15;
	xor.b32  	%r205, %r204, -1429050551;
	mul.lo.s32 	%r1, %r205, 1099087573;
	add.s32 	%r206, %r1, -638133224;
	add.s32 	%r365, %r1, 123456789;
	st.global.v2.u32 	[%rd2], {%r206, %r365};
	xor.b32  	%r364, %r1, 362436069;
	mov.b32 	%r363, -123459836;
	st.global.v2.u32 	[%rd2+8], {%r364, %r363};
	add.s32 	%r361, %r1, 5783321;
	mov.b32 	%r362, -589760388;
	st.global.v2.u32 	[%rd2+16], {%r362, %r361};
	setp.eq.s32 	%p1, %r203, 0;
	@%p1 bra 	$L__BB0_42;
	mov.b32 	%r347, 0;
	mov.b32 	%r363, -123459836;
	mov.b32 	%r362, -589760388;
	mov.u64 	%rd25, %rd1;
$L__BB0_2:
	and.b64  	%rd4, %rd25, 3;
	setp.eq.s64 	%p2, %rd4, 0;
	@%p2 bra 	$L__BB0_41;
	mul.wide.u32 	%rd16, %r347, 3200;
	mov.u64 	%rd17, precalc_xorwow_matrix;
	add.s64 	%rd5, %rd17, %rd16;
	cvt.u32.u64 	%r11, %rd4;
	mov.b32 	%r348, 0;
$L__BB0_4:
	mov.b32 	%r361, 0;
	mov.u32 	%r362, %r361;
	mov.u32 	%r363, %r361;
	mov.u32 	%r364, %r361;
	mov.u32 	%r365, %r361;
	mov.u32 	%r354, %r361;
$L__BB0_5:
	mul.wide.u32 	%rd18, %r354, 4;
	add.s64 	%rd19, %rd2, %rd18;
	ld.global.u32 	%r19, [%rd19+4];
	shl.b32 	%r20, %r354, 5;
	mov.b32 	%r360, 0;
$L__BB0_6:
	.pragma "nounroll";
	shr.u32 	%r213, %r19, %r360;
	and.b32  	%r214, %r213, 1;
	setp.eq.b32 	%p3, %r214, 1;
	not.pred 	%p4, %p3;
	add.s32 	%r215, %r20, %r360;
	mul.lo.s32 	%r216, %r215, 5;
	mul.wide.u32 	%rd20, %r216, 4;
	add.s64 	%rd6, %rd5, %rd20;
	@%p4 bra 	$L__BB0_8;
	ld.global.u32 	%r217, [%rd6];
	xor.b32  	%r365, %r365, %r217;
	ld.global.u32 	%r218, [%rd6+4];
	xor.b32  	%r364, %r364, %r218;
	ld.global.u32 	%r219, [%rd6+8];
	xor.b32  	%r363, %r363, %r219;
	ld.global.u32 	%r220, [%rd6+12];
	xor.b32  	%r362, %r362, %r220;
	ld.global.u32 	%r221, [%rd6+16];
	xor.b32  	%r361, %r361, %r221;
$L__BB0_8:
	and.b32  	%r223, %r213, 2;
	setp.eq.s32 	%p5, %r223, 0;
	@%p5 bra 	$L__BB0_10;
	ld.global.u32 	%r224, [%rd6+20];
	xor.b32  	%r365, %r365, %r224;
	ld.global.u32 	%r225, [%rd6+24];
	xor.b32  	%r364, %r364, %r225;
	ld.global.u32 	%r226, [%rd6+28];
	xor.b32  	%r363, %r363, %r226;
	ld.global.u32 	%r227, [%rd6+32];
	xor.b32  	%r362, %r362, %r227;
	ld.global.u32 	%r228, [%rd6+36];
	xor.b32  	%r361, %r361, %r228;
$L__BB0_10:
	and.b32  	%r230, %r213, 4;
	setp.eq.s32 	%p6, %r230, 0;
	@%p6 bra 	$L__BB0_12;
	ld.global.u32 	%r231, [%rd6+40];
	xor.b32  	%r365, %r365, %r231;
	ld.global.u32 	%r232, [%rd6+44];
	xor.b32  	%r364, %r364, %r232;
	ld.global.u32 	%r233, [%rd6+48];
	xor.b32  	%r363, %r363, %r233;
	ld.global.u32 	%r234, [%rd6+52];
	xor.b32  	%r362, %r362, %r234;
	ld.global.u32 	%r235, [%rd6+56];
	xor.b32  	%r361, %r361, %r235;
$L__BB0_12:
	and.b32  	%r237, %r213, 8;
	setp.eq.s32 	%p7, %r237, 0;
	@%p7 bra 	$L__BB0_14;
	ld.global.u32 	%r238, [%rd6+60];
	xor.b32  	%r365, %r365, %r238;
	ld.global.u32 	%r239, [%rd6+64];
	xor.b32  	%r364, %r364, %r239;
	ld.global.u32 	%r240, [%rd6+68];
	xor.b32  	%r363, %r363, %r240;
	ld.global.u32 	%r241, [%rd6+72];
	xor.b32  	%r362, %r362, %r241;
	ld.global.u32 	%r242, [%rd6+76];
	xor.b32  	%r361, %r361, %r242;
$L__BB0_14:
	and.b32  	%r244, %r213, 16;
	setp.eq.s32 	%p8, %r244, 0;
	@%p8 bra 	$L__BB0_16;
	ld.global.u32 	%r245, [%rd6+80];
	xor.b32  	%r365, %r365, %r245;
	ld.global.u32 	%r246, [%rd6+84];
	xor.b32  	%r364, %r364, %r246;
	ld.global.u32 	%r247, [%rd6+88];
	xor.b32  	%r363, %r363, %r247;
	ld.global.u32 	%r248, [%rd6+92];
	xor.b32  	%r362, %r362, %r248;
	ld.global.u32 	%r249, [%rd6+96];
	xor.b32  	%r361, %r361, %r249;
$L__BB0_16:
	and.b32  	%r251, %r213, 32;
	setp.eq.s32 	%p9, %r251, 0;
	@%p9 bra 	$L__BB0_18;
	ld.global.u32 	%r252, [%rd6+100];
	xor.b32  	%r365, %r365, %r252;
	ld.global.u32 	%r253, [%rd6+104];
	xor.b32  	%r364, %r364, %r253;
	ld.global.u32 	%r254, [%rd6+108];
	xor.b32  	%r363, %r363, %r254;
	ld.global.u32 	%r255, [%rd6+112];
	xor.b32  	%r362, %r362, %r255;
	ld.global.u32 	%r256, [%rd6+116];
	xor.b32  	%r361, %r361, %r256;
$L__BB0_18:
	and.b32  	%r258, %r213, 64;
	setp.eq.s32 	%p10, %r258, 0;
	@%p10 bra 	$L__BB0_20;
	ld.global.u32 	%r259, [%rd6+120];
	xor.b32  	%r365, %r365, %r259;
	ld.global.u32 	%r260, [%rd6+124];
	xor.b32  	%r364, %r364, %r260;
	ld.global.u32 	%r261, [%rd6+128];
	xor.b32  	%r363, %r363, %r261;
	ld.global.u32 	%r262, [%rd6+132];
	xor.b32  	%r362, %r362, %r262;
	ld.global.u32 	%r263, [%rd6+136];
	xor.b32  	%r361, %r361, %r263;
$L__BB0_20:
	and.b32  	%r265, %r213, 128;
	setp.eq.s32 	%p11, %r265, 0;
	@%p11 bra 	$L__BB0_22;
	ld.global.u32 	%r266, [%rd6+140];
	xor.b32  	%r365, %r365, %r266;
	ld.global.u32 	%r267, [%rd6+144];
	xor.b32  	%r364, %r364, %r267;
	ld.global.u32 	%r268, [%rd6+148];
	xor.b32  	%r363, %r363, %r268;
	ld.global.u32 	%r269, [%rd6+152];
	xor.b32  	%r362, %r362, %r269;
	ld.global.u32 	%r270, [%rd6+156];
	xor.b32  	%r361, %r361, %r270;
$L__BB0_22:
	and.b32  	%r272, %r213, 256;
	setp.eq.s32 	%p12, %r272, 0;
	@%p12 bra 	$L__BB0_24;
	ld.global.u32 	%r273, [%rd6+160];
	xor.b32  	%r365, %r365, %r273;
	ld.global.u32 	%r274, [%rd6+164];
	xor.b32  	%r364, %r364, %r274;
	ld.global.u32 	%r275, [%rd6+168];
	xor.b32  	%r363, %r363, %r275;
	ld.global.u32 	%r276, [%rd6+172];
	xor.b32  	%r362, %r362, %r276;
	ld.global.u32 	%r277, [%rd6+176];
	xor.b32  	%r361, %r361, %r277;
$L__BB0_24:
	and.b32  	%r279, %r213, 512;
	setp.eq.s32 	%p13, %r279, 0;
	@%p13 bra 	$L__BB0_26;
	ld.global.u32 	%r280, [%rd6+180];
	xor.b32  	%r365, %r365, %r280;
	ld.global.u32 	%r281, [%rd6+184];
	xor.b32  	%r364, %r364, %r281;
	ld.global.u32 	%r282, [%rd6+188];
	xor.b32  	%r363, %r363, %r282;
	ld.global.u32 	%r283, [%rd6+192];
	xor.b32  	%r362, %r362, %r283;
	ld.global.u32 	%r284, [%rd6+196];
	xor.b32  	%r361, %r361, %r284;
$L__BB0_26:
	and.b32  	%r286, %r213, 1024;
	setp.eq.s32 	%p14, %r286, 0;
	@%p14 bra 	$L__BB0_28;
	ld.global.u32 	%r287, [%rd6+200];
	xor.b32  	%r365, %r365, %r287;
	ld.global.u32 	%r288, [%rd6+204];
	xor.b32  	%r364, %r364, %r288;
	ld.global.u32 	%r289, [%rd6+208];
	xor.b32  	%r363, %r363, %r289;
	ld.global.u32 	%r290, [%rd6+212];
	xor.b32  	%r362, %r362, %r290;
	ld.global.u32 	%r291, [%rd6+216];
	xor.b32  	%r361, %r361, %r291;
$L__BB0_28:
	and.b32  	%r293, %r213, 2048;
	setp.eq.s32 	%p15, %r293, 0;
	@%p15 bra 	$L__BB0_30;
	ld.global.u32 	%r294, [%rd6+220];
	xor.b32  	%r365, %r365, %r294;
	ld.global.u32 	%r295, [%rd6+224];
	xor.b32  	%r364, %r364, %r295;
	ld.global.u32 	%r296, [%rd6+228];
	xor.b32  	%r363, %r363, %r296;
	ld.global.u32 	%r297, [%rd6+232];
	xor.b32  	%r362, %r362, %r297;
	ld.global.u32 	%r298, [%rd6+236];
	xor.b32  	%r361, %r361, %r298;
$L__BB0_30:
	and.b32  	%r300, %r213, 4096;
	setp.eq.s32 	%p16, %r300, 0;
	@%p16 bra 	$L__BB0_32;
	ld.global.u32 	%r301, [%rd6+240];
	xor.b32  	%r365, %r365, %r301;
	ld.global.u32 	%r302, [%rd6+244];
	xor.b32  	%r364, %r364, %r302;
	ld.global.u32 	%r303, [%rd6+248];
	xor.b32  	%r363, %r363, %r303;
	ld.global.u32 	%r304, [%rd6+252];
	xor.b32  	%r362, %r362, %r304;
	ld.global.u32 	%r305, [%rd6+256];
	xor.b32  	%r361, %r361, %r305;
$L__BB0_32:
	and.b32  	%r307, %r213, 8192;
	setp.eq.s32 	%p17, %r307, 0;
	@%p17 bra 	$L__BB0_34;
	ld.global.u32 	%r308, [%rd6+260];
	xor.b32  	%r365, %r365, %r308;
	ld.global.u32 	%r309, [%rd6+264];
	xor.b32  	%r364, %r364, %r309;
	ld.global.u32 	%r310, [%rd6+268];
	xor.b32  	%r363, %r363, %r310;
	ld.global.u32 	%r311, [%rd6+272];
	xor.b32  	%r362, %r362, %r311;
	ld.global.u32 	%r312, [%rd6+276];
	xor.b32  	%r361, %r361, %r312;
$L__BB0_34:
	and.b32  	%r314, %r213, 16384;
	setp.eq.s32 	%p18, %r314, 0;
	@%p18 bra 	$L__BB0_36;
	ld.global.u32 	%r315, [%rd6+280];
	xor.b32  	%r365, %r365, %r315;
	ld.global.u32 	%r316, [%rd6+284];
	xor.b32  	%r364, %r364, %r316;
	ld.global.u32 	%r317, [%rd6+288];
	xor.b32  	%r363, %r363, %r317;
	ld.global.u32 	%r318, [%rd6+292];
	xor.b32  	%r362, %r362, %r318;
	ld.global.u32 	%r319, [%rd6+296];
	xor.b32  	%r361, %r361, %r319;
$L__BB0_36:
	and.b32  	%r321, %r213, 32768;
	setp.eq.s32 	%p19, %r321, 0;
	@%p19 bra 	$L__BB0_38;
	ld.global.u32 	%r322, [%rd6+300];
	xor.b32  	%r365, %r365, %r322;
	ld.global.u32 	%r323, [%rd6+304];
	xor.b32  	%r364, %r364, %r323;
	ld.global.u32 	%r324, [%rd6+308];
	xor.b32  	%r363, %r363, %r324;
	ld.global.u32 	%r325, [%rd6+312];
	xor.b32  	%r362, %r362, %r325;
	ld.global.u32 	%r326, [%rd6+316];
	xor.b32  	%r361, %r361, %r326;
$L__BB0_38:
	add.s32 	%r360, %r360, 16;
	setp.ne.s32 	%p20, %r360, 32;
	@%p20 bra 	$L__BB0_6;
	mad.lo.s32 	%r327, %r354, -31, %r20;
	add.s32 	%r354, %r327, 1;
	setp.ne.s32 	%p21, %r354, 5;
	@%p21 bra 	$L__BB0_5;
	st.global.u32 	[%rd2+4], %r365;
	st.global.u32 	[%rd2+8], %r364;
	st.global.u32 	[%rd2+12], %r363;
	st.global.u32 	[%rd2+16], %r362;
	st.global.u32 	[%rd2+20], %r361;
	add.s32 	%r348, %r348, 1;
	setp.lt.u32 	%p22, %r348, %r11;
	@%p22 bra 	$L__BB0_4;
$L__BB0_41:
	shr.u64 	%rd7, %rd25, 2;
	add.s32 	%r347, %r347, 1;
	setp.gt.u64 	%p23, %rd25, 3;
	mov.u64 	%rd25, %rd7;
	@%p23 bra 	$L__BB0_2;
$L__BB0_42:
	cvta.to.global.u64 	%rd21, %rd8;
	mov.b32 	%r328, 0;
	st.global.v2.u32 	[%rd2+24], {%r328, %r328};
	st.global.u32 	[%rd2+32], %r328;
	mov.b64 	%rd22, 0;
	st.global.u64 	[%rd2+40], %rd22;
	shr.u32 	%r329, %r365, 2;
	xor.b32  	%r330, %r329, %r365;
	st.global.v2.u32 	[%rd2+8], {%r363, %r362};
	shl.b32 	%r331, %r361, 4;
	shl.b32 	%r332, %r330, 1;
	xor.b32  	%r333, %r332, %r331;
	xor.b32  	%r334, %r333, %r330;
	xor.b32  	%r335, %r334, %r361;
	st.global.v2.u32 	[%rd2+16], {%r361, %r335};
	add.s32 	%r336, %r1, -637770787;
	st.global.v2.u32 	[%rd2], {%r336, %r364};
	add.s32 	%r337, %r335, %r336;
	mul.hi.u32 	%r338, %r337, 1374389535;
	shr.u32 	%r339, %r338, 5;
	mul.lo.s32 	%r340, %r339, 100;
	sub.s32 	%r341, %r337, %r340;
	shl.b64 	%rd23, %rd1, 2;
	add.s64 	%rd24, %rd21, %rd23;
	st.global.u32 	[%rd24], %r341;
	ret;

}


// ===== COMPILED SASS (sm_100) =====

	.target	sm_100

	.elftype	@"ET_EXEC"


//--------------------- .note.nv.tkinfo           --------------------------
	.section	.note.nv.tkinfo,"",@"SHT_NOTE"
	.sectionflags	@"SHF_NOTE_NV_TKINFO"
	.tkinfo
        /*0018*/ 	.word	0x00000002
        /*0030*/ 	.string	""
        /*0030*/ 	.string	"ptxas"
        /*0030*/ 	.string	"Cuda compilation tools, release 13.0, V13.0.88"
        /*0030*/ 	.string	"Build cuda_13.0.r13.0/compiler.36424714_0"
        /*0030*/ 	.string	"-arch sm_100 -m 64 "



//--------------------- .note.nv.cuinfo           --------------------------
	.section	.note.nv.cuinfo,"",@"SHT_NOTE"
	.sectionflags	@"SHF_NOTE_NV_CUINFO"
        /*0018*/ 	.short	0x0002
        /*001a*/ 	.short	0x0064
        /*001c*/ 	.short	0x0082
	.zero		2


//--------------------- .nv.info                  --------------------------
	.section	.nv.info,"",@"SHT_CUDA_INFO"
	.align	4


	//----- nvinfo : EIATTR_REGCOUNT
	.align		4
        /*0000*/ 	.byte	0x04, 0x2f
        /*0002*/ 	.short	(.L_10 - .L_9)
	.align		4
.L_9:
        /*0004*/ 	.word	index@(_Z8randWorkPjP17curandStateXORWOWPi)
        /*0008*/ 	.word	0x0000001f


	//----- nvinfo : EIATTR_FRAME_SIZE
	.align		4
.L_10:
        /*000c*/ 	.byte	0x04, 0x11
        /*000e*/ 	.short	(.L_12 - .L_11)
	.align		4
.L_11:
        /*0010*/ 	.word	index@(_Z8randWorkPjP17curandStateXORWOWPi)
        /*0014*/ 	.word	0x00000000


	//----- nvinfo : EIATTR_MIN_STACK_SIZE
	.align		4
.L_12:
        /*0018*/ 	.byte	0x04, 0x12
        /*001a*/ 	.short	(.L_14 - .L_13)
	.align		4
.L_13:
        /*001c*/ 	.word	index@(_Z8randWorkPjP17curandStateXORWOWPi)
        /*0020*/ 	.word	0x00000000
.L_14:


//--------------------- .nv.compat                --------------------------
	.section	.nv.compat,"",@"SHT_CUDA_COMPAT_INFO"
	.align	4
        /*0000*/ 	.byte	0x02, 0x09, 0x00, 0x00, 0x02, 0x02, 0x01, 0x00, 0x02, 0x05, 0x05, 0x00, 0x03, 0x07, 0x01, 0x01
        /*0010*/ 	.byte	0x02, 0x03, 0x00, 0x00, 0x02, 0x06, 0x01, 0x00, 0x04, 0x0b, 0x08, 0x00, 0x09, 0x00, 0x00, 0x00
        /*0020*/ 	.byte	0x00, 0x00, 0x00, 0x00


//--------------------- .nv.info._Z8randWorkPjP17curandStateXORWOWPi --------------------------
	.section	.nv.info._Z8randWorkPjP17curandStateXORWOWPi,"",@"SHT_CUDA_INFO"
	.sectionflags	@""
	.align	4


	//----- nvinfo : EIATTR_CUDA_API_VERSION
	.align		4
        /*0000*/ 	.byte	0x04, 0x37
        /*0002*/ 	.short	(.L_16 - .L_15)
.L_15:
        /*0004*/ 	.word	0x00000082


	//----- nvinfo : EIATTR_KPARAM_INFO
	.align		4
.L_16:
        /*0008*/ 	.byte	0x04, 0x17
        /*000a*/ 	.short	(.L_18 - .L_17)
.L_17:
        /*000c*/ 	.word	0x00000000
        /*0010*/ 	.short	0x0002
        /*0012*/ 	.short	0x0010
        /*0014*/ 	.byte	0x00, 0xf5, 0x21, 0x00


	//----- nvinfo : EIATTR_KPARAM_INFO
	.align		4
.L_18:
        /*0018*/ 	.byte	0x04, 0x17
        /*001a*/ 	.short	(.L_20 - .L_19)
.L_19:
        /*001c*/ 	.word	0x00000000
        /*0020*/ 	.short	0x0001
        /*0022*/ 	.short	0x0008
        /*0024*/ 	.byte	0x00, 0xf5, 0x21, 0x00


	//----- nvinfo : EIATTR_KPARAM_INFO
	.align		4
.L_20:
        /*0028*/ 	.byte	0x04, 0x17
        /*002a*/ 	.short	(.L_22 - .L_21)
.L_21:
        /*002c*/ 	.word	0x00000000
        /*0030*/ 	.short	0x0000
        /*0032*/ 	.short	0x0000
        /*0034*/ 	.byte	0x00, 0xf5, 0x21, 0x00


	//----- nvinfo : EIATTR_SPARSE_MMA_MASK
	.align		4
.L_22:
        /*0038*/ 	.byte	0x03, 0x50
        /*003a*/ 	.short	0x0000


	//----- nvinfo : EIATTR_MAXREG_COUNT
	.align		4
        /*003c*/ 	.byte	0x03, 0x1b
        /*003e*/ 	.short	0x00ff


	//----- nvinfo : EIATTR_MERCURY_ISA_VERSION
	.align		4
        /*0040*/ 	.byte	0x03, 0x5f
        /*0042*/ 	.short	0x0101


	//----- nvinfo : EIATTR_VRC_CTA_INIT_COUNT
	.align		4
        /*0044*/ 	.byte	0x02, 0x4a
	.zero		1
	.zero		1


	//----- nvinfo : EIATTR_EXIT_INSTR_OFFSETS
	.align		4
        /*0048*/ 	.byte	0x04, 0x1c
        /*004a*/ 	.short	(.L_24 - .L_23)


	//   ....[0]....
.L_23:
        /*004c*/ 	.word	0x000010f0


	//----- nvinfo : EIATTR_CRS_STACK_SIZE
	.align		4
.L_24:
        /*0050*/ 	.byte	0x04, 0x1e
        /*0052*/ 	.short	(.L_26 - .L_25)
.L_25:
        /*0054*/ 	.word	0x00000000


	//----- nvinfo : EIATTR_CBANK_PARAM_SIZE
	.align		4
.L_26:
        /*0058*/ 	.byte	0x03, 0x19
        /*005a*/ 	.short	0x0018


	//----- nvinfo : EIATTR_PARAM_CBANK
	.align		4
        /*005c*/ 	.byte	0x04, 0x0a
        /*005e*/ 	.short	(.L_28 - .L_27)
	.align		4
.L_27:
        /*0060*/ 	.word	index@(.nv.constant0._Z8randWorkPjP17curandStateXORWOWPi)
        /*0064*/ 	.short	0x0380
        /*0066*/ 	.short	0x0018


	//----- nvinfo : EIATTR_SW_WAR
	.align		4
.L_28:
        /*0068*/ 	.byte	0x04, 0x36
        /*006a*/ 	.short	(.L_30 - .L_29)
.L_29:
        /*006c*/ 	.word	0x00000008
.L_30:


//--------------------- .nv.callgraph             --------------------------
	.section	.nv.callgraph,"",@"SHT_CUDA_CALLGRAPH"
	.align	4
	.sectionentsize	8
	.align		4
        /*0000*/ 	.word	0x00000000
	.align		4
        /*0004*/ 	.word	0xffffffff
	.align		4
        /*0008*/ 	.word	0x00000000
	.align		4
        /*000c*/ 	.word	0xfffffffe
	.align		4
        /*0010*/ 	.word	0x00000000
	.align		4
        /*0014*/ 	.word	0xfffffffd
	.align		4
        /*0018*/ 	.word	0x00000000
	.align		4
        /*001c*/ 	.word	0xfffffffc


//--------------------- .nv.constant4             --------------------------
	.section	.nv.constant4,"a",@progbits
	.align	8
	.align		8
.nv.constant4:
        /*0000*/ 	.dword	precalc_xorwow_matrix
	.align		8
        /*0008*/ 	.dword	precalc_xorwow_offset_matrix
	.align		8
        /*0010*/ 	.dword	mrg32k3aM1
	.align		8
        /*0018*/ 	.dword	mrg32k3aM2
	.align		8
        /*0020*/ 	.dword	mrg32k3aM1SubSeq
	.align		8
        /*0028*/ 	.dword	mrg32k3aM2SubSeq
	.align		8
        /*0030*/ 	.dword	mrg32k3aM1Seq
	.align		8
        /*0038*/ 	.dword	mrg32k3aM2Seq


//--------------------- .nv.constant3             --------------------------
	.section	.nv.constant3,"a",@progbits
	.align	8
.nv.constant3:
	.type		__cr_lgamma_table,@object
	.size		__cr_lgamma_table,(.L_8 - __cr_lgamma_table)
__cr_lgamma_table:
        /*0000*/ 	.byte	0x00, 0x00, 0x00, 0x00, 0x00, 0x00, 0x00, 0x00, 0x00, 0x00, 0x00, 0x00, 0x00, 0x00, 0x00, 0x00
        /*0010*/ 	.byte	0xef, 0x39, 0xfa, 0xfe, 0x42, 0x2e, 0xe6, 0x3f, 0x02, 0x20, 0x2a, 0xfa, 0x0b, 0xab, 0xfc, 0x3f
        /*0020*/ 	.byte	0xf9, 0x2c, 0x92, 0x7c, 0xa7, 0x6c, 0x09, 0x40, 0xc9, 0x79, 0x44, 0x3c, 0x64, 0x26, 0x13, 0x40
        /*0030*/ 	.byte	0xca, 0x01, 0xcf, 0x3a, 0x27, 0x51, 0x1a, 0x40, 0x30, 0xcc, 0x2d, 0xf3, 0xe1, 0x0c, 0x21, 0x40
        /*0040*/ 	.byte	0x0d, 0xb7, 0xfc, 0x82, 0x8e, 0x35, 0x25, 0x40
.L_8:


//--------------------- .text._Z8randWorkPjP17curandStateXORWOWPi --------------------------
	.section	.text._Z8randWorkPjP17curandStateXORWOWPi,"ax",@progbits
	.align	128
        .global         _Z8randWorkPjP17curandStateXORWOWPi
        .type           _Z8randWorkPjP17curandStateXORWOWPi,@function
        .size           _Z8randWorkPjP17curandStateXORWOWPi,(.L_x_9 - _Z8randWorkPjP17curandStateXORWOWPi)
        .other          _Z8randWorkPjP17curandStateXORWOWPi,@"STO_CUDA_ENTRY STV_DEFAULT"
_Z8randWorkPjP17curandStateXORWOWPi:
.text._Z8randWorkPjP17curandStateXORWOWPi:
[----:B------:R-:W-:Y:S01]  /*0000*/  LDC R1, c[0x0][0x37c] ;  /* 0x0000df00ff017b82 */ /* 0x000fe20000000800 */
[----:B------:R-:W0:Y:S07]  /*0010*/  S2R R13, SR_TID.X ;  /* 0x00000000000d7919 */ /* 0x000e2e0000002100 */
[----:B------:R-:W0:Y:S01]  /*0020*/  LDC.64 R8, c[0x0][0x380] ;  /* 0x0000e000ff087b82 */ /* 0x000e220000000a00 */
[----:B------:R-:W1:Y:S07]  /*0030*/  LDCU.64 UR4, c[0x0][0x358] ;  /* 0x00006b00ff0477ac */ /* 0x000e6e0008000a00 */
[----:B------:R-:W2:Y:S01]  /*0040*/  LDC.64 R10, c[0x0][0x388] ;  /* 0x0000e200ff0a7b82 */ /* 0x000ea20000000a00 */
[----:B0-----:R-:W-:-:S06]  /*0050*/  IMAD.WIDE.U32 R8, R13, 0x4, R8 ;  /* 0x000000040d087825 */ /* 0x001fcc00078e0008 */
[----:B-1----:R-:W3:Y:S01]  /*0060*/  LDG.E R8, desc[UR4][R8.64] ;  /* 0x0000000408087981 */ /* 0x002ee2000c1e1900 */
[----:B------:R-:W-:Y:S01]  /*0070*/  IMAD.MOV.U32 R17, RZ, RZ, -0x75bd8fc ;  /* 0xf8a42704ff117424 */ /* 0x000fe200078e00ff */
[C---:B------:R-:W-:Y:S01]  /*0080*/  ISETP.NE.AND P0, PT, R13.reuse, RZ, PT ;  /* 0x000000ff0d00720c */ /* 0x040fe20003f05270 */
[----:B------:R-:W-:Y:S01]  /*0090*/  IMAD.MOV.U32 R14, RZ, RZ, -0x23270784 ;  /* 0xdcd8f87cff0e7424 */ /* 0x000fe200078e00ff */
[----:B------:R-:W-:Y:S01]  /*00a0*/  BSSY.RECONVERGENT B0, `(.L_x_0) ;  /* 0x00000e8000007945 */ /* 0x000fe20003800200 */
[----:B--2---:R-:W-:-:S04]  /*00b0*/  IMAD.WIDE.U32 R10, R13, 0x30, R10 ;  /* 0x000000300d0a7825 */ /* 0x004fc800078e000a */
[----:B------:R-:W-:Y:S02]  /*00c0*/  IMAD.MOV.U32 R5, RZ, RZ, -0x75bd8fc ;  /* 0xf8a42704ff057424 */ /* 0x000fe400078e00ff */
[----:B------:R-:W-:Y:S01]  /*00d0*/  IMAD.MOV.U32 R2, RZ, RZ, -0x23270784 ;  /* 0xdcd8f87cff027424 */ /* 0x000fe200078e00ff */
[----:B---3--:R-:W-:-:S05]  /*00e0*/  LOP3.LUT R0, R8, 0xaad26b49, RZ, 0x3c, !PT ;  /* 0xaad26b4908007812 */ /* 0x008fca00078e3cff */
[----:B------:R-:W-:-:S04]  /*00f0*/  IMAD R0, R0, 0x4182bed5, RZ ;  /* 0x4182bed500007824 */ /* 0x000fc800078e02ff */
[C---:B------:R-:W-:Y:S01]  /*0100*/  VIADD R3, R0.reuse, 0x583f19 ;  /* 0x00583f1900037836 */ /* 0x040fe20000000000 */
[C---:B------:R-:W-:Y:S01]  /*0110*/  LOP3.LUT R4, R0.reuse, 0x159a55e5, RZ, 0x3c, !PT ;  /* 0x159a55e500047812 */ /* 0x040fe200078e3cff */
[C---:B------:R-:W-:Y:S02]  /*0120*/  VIADD R6, R0.reuse, 0xd9f6dc18 ;  /* 0xd9f6dc1800067836 */ /* 0x040fe40000000000 */
[----:B------:R-:W-:Y:S02]  /*0130*/  VIADD R7, R0, 0x75bcd15 ;  /* 0x075bcd1500077836 */ /* 0x000fe40000000000 */
[----:B------:R-:W-:Y:S02]  /*0140*/  IMAD.MOV.U32 R16, RZ, RZ, R4 ;  /* 0x000000ffff107224 */ /* 0x000fe400078e0004 */
[----:B------:R-:W-:Y:S01]  /*0150*/  IMAD.MOV.U32 R15, RZ, RZ, R3 ;  /* 0x000000ffff0f7224 */ /* 0x000fe200078e0003 */
[----:B------:R0:W-:Y:S04]  /*0160*/  STG.E.64 desc[UR4][R10.64], R6 ;  /* 0x000000060a007986 */ /* 0x0001e8000c101b04 */
[----:B------:R0:W-:Y:S04]  /*0170*/  STG.E.64 desc[UR4][R10.64+0x8], R16 ;  /* 0x000008100a007986 */ /* 0x0001e8000c101b04 */
[----:B------:R0:W-:Y:S01]  /*0180*/  STG.E.64 desc[UR4][R10.64+0x10], R14 ;  /* 0x0000100e0a007986 */ /* 0x0001e2000c101b04 */
[----:B------:R-:W-:Y:S05]  /*0190*/  @!P0 BRA `(.L_x_1) ;  /* 0x0000000c00608947 */ /* 0x000fea0003800000 */
[----:B0-----:R-:W-:Y:S01]  /*01a0*/  IMAD.MOV.U32 R6, RZ, RZ, R13 ;  /* 0x000000ffff067224 */ /* 0x001fe200078e000d */
[----:B------:R-:W-:Y:S01]  /*01b0*/  CS2R R12, SRZ ;  /* 0x00000000000c7805 */ /* 0x000fe2000001ff00 */
[----:B------:R-:W-:Y:S02]  /*01c0*/  IMAD.MOV.U32 R5, RZ, RZ, -0x75bd8fc ;  /* 0xf8a42704ff057424 */ /* 0x000fe400078e00ff */
[----:B------:R-:W-:-:S07]  /*01d0*/  IMAD.MOV.U32 R2, RZ, RZ, -0x23270784 ;  /* 0xdcd8f87cff027424 */ /* 0x000fce00078e00ff */
.L_x_7:
[----:B------:R-:W-:Y:S01]  /*01e0*/  LOP3.LUT R8, R6, 0x3, RZ, 0xc0, !PT ;  /* 0x0000000306087812 */ /* 0x000fe200078ec0ff */
[----:B------:R-:W-:Y:S03]  /*01f0*/  BSSY.RECONVERGENT B1, `(.L_x_2) ;  /* 0x00000cc000017945 */ /* 0x000fe60003800200 */
[----:B------:R-:W-:-:S04]  /*0200*/  ISETP.NE.U32.AND P0, PT, R8, RZ, PT ;  /* 0x000000ff0800720c */ /* 0x000fc80003f05070 */
[----:B------:R-:W-:-:S13]  /*0210*/  ISETP.NE.AND.EX P0, PT, RZ, RZ, PT, P0 ;  /* 0x000000ffff00720c */ /* 0x000fda0003f05300 */
[----:B0-----:R-:W-:Y:S05]  /*0220*/  @!P0 BRA `(.L_x_3) ;  /* 0x0000000c00208947 */ /* 0x001fea0003800000 */
[----:B------:R-:W0:Y:S01]  /*0230*/  LDC.64 R8, c[0x4][RZ] ;  /* 0x01000000ff087b82 */ /* 0x000e220000000a00 */
[----:B------:R-:W-:Y:S02]  /*0240*/  IMAD.MOV.U32 R14, RZ, RZ, RZ ;  /* 0x000000ffff0e7224 */ /* 0x000fe400078e00ff */
[----:B0-----:R-:W-:-:S07]  /*0250*/  IMAD.WIDE.U32 R8, R12, 0xc80, R8 ;  /* 0x00000c800c087825 */ /* 0x001fce00078e0008 */
.L_x_6:
[----:B------:R-:W-:Y:S01]  /*0260*/  IMAD.MOV.U32 R15, RZ, RZ, RZ ;  /* 0x000000ffff0f7224 */ /* 0x000fe200078e00ff */
[----:B0-----:R-:W-:Y:S02]  /*0270*/  CS2R R2, SRZ ;  /* 0x0000000000027805 */ /* 0x001fe4000001ff00 */
[----:B------:R-:W-:Y:S01]  /*0280*/  CS2R R4, SRZ ;  /* 0x0000000000047805 */ /* 0x000fe2000001ff00 */
[----:B------:R-:W-:-:S07]  /*0290*/  IMAD.MOV.U32 R7, RZ, RZ, RZ ;  /* 0x000000ffff077224 */ /* 0x000fce00078e00ff */
.L_x_5:
[----:B------:R-:W0:Y:S01]  /*02a0*/  S2R R17, SR_TID.X ;  /* 0x0000000000117919 */ /* 0x000e220000002100 */
[----:B------:R-:W0:Y:S02]  /*02b0*/  LDC.64 R10, c[0x0][0x388] ;  /* 0x0000e200ff0a7b82 */ /* 0x000e240000000a00 */
[----:B0-----:R-:W-:-:S04]  /*02c0*/  IMAD.WIDE.U32 R10, R17, 0x30, R10 ;  /* 0x00000030110a7825 */ /* 0x001fc800078e000a */
[----:B------:R-:W-:-:S05]  /*02d0*/  IMAD.WIDE.U32 R10, R15, 0x4, R10 ;  /* 0x000000040f0a7825 */ /* 0x000fca00078e000a */
[----:B------:R0:W5:Y:S01]  /*02e0*/  LDG.E R16, desc[UR4][R10.64+0x4] ;  /* 0x000004040a107981 */ /* 0x000162000c1e1900 */
[----:B------:R-:W-:-:S07]  /*02f0*/  IMAD.MOV.U32 R17, RZ, RZ, RZ ;  /* 0x000000ffff117224 */ /* 0x000fce00078e00ff */
.L_x_4:
[----:B-----5:R-:W-:Y:S01]  /*0300*/  SHF.R.U32.HI R23, RZ, R17, R16 ;  /* 0x00000011ff177219 */ /* 0x020fe20000011610 */
[----:B0-----:R-:W-:-:S03]  /*0310*/  IMAD.SHL.U32 R10, R15, 0x20, RZ ;  /* 0x000000200f0a7824 */ /* 0x001fc600078e00ff */
[----:B------:R-:W-:Y:S01]  /*0320*/  LOP3.LUT R11, R23, 0x1, RZ, 0xc0, !PT ;  /* 0x00000001170b7812 */ /* 0x000fe200078ec0ff */
[----:B------:R-:W-:-:S03]  /*0330*/  IMAD.IADD R10, R10, 0x1, R17 ;  /* 0x000000010a0a7824 */ /* 0x000fc600078e0211 */
[----:B------:R-:W-:Y:S01]  /*0340*/  ISETP.NE.U32.AND P0, PT, R11, 0x1, PT ;  /* 0x000000010b00780c */ /* 0x000fe20003f05070 */
[----:B------:R-:W-:-:S03]  /*0350*/  IMAD R11, R10, 0x5, RZ ;  /* 0x000000050a0b7824 */ /* 0x000fc600078e02ff */
[----:B------:R-:W-:Y:S01]  /*0360*/  R2P PR, R23, 0x7e ;  /* 0x0000007e17007804 */ /* 0x000fe20000000000 */
[----:B------:R-:W-:-:S08]  /*0370*/  IMAD.WIDE.U32 R10, R11, 0x4, R8 ;  /* 0x000000040b0a7825 */ /* 0x000fd000078e0008 */
[----:B------:R-:W2:Y:S04]  /*0380*/  @!P0 LDG.E R20, desc[UR4][R10.64+0x10] ;  /* 0x000010040a148981 */ /* 0x000ea8000c1e1900 */
[----:B------:R-:W3:Y:S04]  /*0390*/  @P1 LDG.E R22, desc[UR4][R10.64+0x24] ;  /* 0x000024040a161981 */ /* 0x000ee8000c1e1900 */
[----:B------:R-:W4:Y:S04]  /*03a0*/  @P2 LDG.E R24, desc[UR4][R10.64+0x38] ;  /* 0x000038040a182981 */ /* 0x000f28000c1e1900 */
[----:B------:R-:W4:Y:S04]  /*03b0*/  @P3 LDG.E R26, desc[UR4][R10.64+0x4c] ;  /* 0x00004c040a1a3981 */ /* 0x000f28000c1e1900 */
[----:B------:R-:W4:Y:S04]  /*03c0*/  @P4 LDG.E R28, desc[UR4][R10.64+0x60] ;  /* 0x000060040a1c4981 */ /* 0x000f28000c1e1900 */
[----:B------:R-:W4:Y:S04]  /*03d0*/  @!P0 LDG.E R18, desc[UR4][R10.64] ;  /* 0x000000040a128981 */ /* 0x000f28000c1e1900 */
[----:B------:R-:W4:Y:S04]  /*03e0*/  @!P0 LDG.E R19, desc[UR4][R10.64+0x4] ;  /* 0x000004040a138981 */ /* 0x000f28000c1e1900 */
[----:B------:R-:W4:Y:S04]  /*03f0*/  @P5 LDG.E R21, desc[UR4][R10.64+0x74] ;  /* 0x000074040a155981 */ /* 0x000f28000c1e1900 */
[----:B------:R-:W4:Y:S04]  /*0400*/  @P1 LDG.E R25, desc[UR4][R10.64+0x20] ;  /* 0x000020040a191981 */ /* 0x000f28000c1e1900 */
[----:B------:R-:W4:Y:S01]  /*0410*/  @P3 LDG.E R27, desc[UR4][R10.64+0x48] ;  /* 0x000048040a1b3981 */ /* 0x000f22000c1e1900 */
[----:B--2---:R-:W-:-:S03]  /*0420*/  @!P0 LOP3.LUT R3, R3, R20, RZ, 0x3c, !PT ;  /* 0x0000001403038212 */ /* 0x004fc600078e3cff */
[----:B------:R-:W2:Y:S01]  /*0430*/  @P1 LDG.E R20, desc[UR4][R10.64+0x14] ;  /* 0x000014040a141981 */ /* 0x000ea2000c1e1900 */
[----:B---3--:R-:W-:-:S03]  /*0440*/  @P1 LOP3.LUT R3, R3, R22, RZ, 0x3c, !PT ;  /* 0x0000001603031212 */ /* 0x008fc600078e3cff */
[----:B------:R-:W3:Y:S01]  /*0450*/  @P1 LDG.E R22, desc[UR4][R10.64+0x1c] ;  /* 0x00001c040a161981 */ /* 0x000ee2000c1e1900 */
[----:B----4-:R-:W-:-:S03]  /*0460*/  @P2 LOP3.LUT R3, R3, R24, RZ, 0x3c, !PT ;  /* 0x0000001803032212 */ /* 0x010fc600078e3cff */
[----:B------:R-:W4:Y:S01]  /*0470*/  @P2 LDG.E R24, desc[UR4][R10.64+0x28] ;  /* 0x000028040a182981 */ /* 0x000f22000c1e1900 */
[----:B------:R-:W-:-:S03]  /*0480*/  @P3 LOP3.LUT R3, R3, R26, RZ, 0x3c, !PT ;  /* 0x0000001a03033212 */ /* 0x000fc600078e3cff */
[----:B------:R-:W3:Y:S01]  /*0490*/  @P6 LDG.E R26, desc[UR4][R10.64+0x88] ;  /* 0x000088040a1a6981 */ /* 0x000ee2000c1e1900 */
[----:B------:R-:W-:Y:S02]  /*04a0*/  @P4 LOP3.LUT R3, R3, R28, RZ, 0x3c, !PT ;  /* 0x0000001c03034212 */ /* 0x000fe400078e3cff */
[----:B------:R-:W-:Y:S02]  /*04b0*/  @!P0 LOP3.LUT R7, R7, R18, RZ, 0x3c, !PT ;  /* 0x0000001207078212 */ /* 0x000fe400078e3cff */
[----:B------:R-:W3:Y:S01]  /*04c0*/  @!P0 LDG.E R18, desc[UR4][R10.64+0x8] ;  /* 0x000008040a128981 */ /* 0x000ee2000c1e1900 */
[----:B------:R-:W-:-:S03]  /*04d0*/  @!P0 LOP3.LUT R4, R4, R19, RZ, 0x3c, !PT ;  /* 0x0000001304048212 */ /* 0x000fc600078e3cff */
[----:B------:R-:W3:Y:S01]  /*04e0*/  @!P0 LDG.E R19, desc[UR4][R10.64+0xc] ;  /* 0x00000c040a138981 */ /* 0x000ee2000c1e1900 */
[----:B------:R-:W-:-:S03]  /*04f0*/  @P5 LOP3.LUT R3, R3, R21, RZ, 0x3c, !PT ;  /* 0x0000001503035212 */ /* 0x000fc600078e3cff */
[----:B------:R-:W3:Y:S01]  /*0500*/  @P1 LDG.E R21, desc[UR4][R10.64+0x18] ;  /* 0x000018040a151981 */ /* 0x000ee2000c1e1900 */
[----:B--2---:R-:W-:-:S03]  /*0510*/  @P1 LOP3.LUT R7, R7, R20, RZ, 0x3c, !PT ;  /* 0x0000001407071212 */ /* 0x004fc600078e3cff */
[----:B------:R-:W2:Y:S01]  /*0520*/  @P3 LDG.E R20, desc[UR4][R10.64+0x3c] ;  /* 0x00003c040a143981 */ /* 0x000ea2000c1e1900 */
[----:B----4-:R-:W-:-:S03]  /*0530*/  @P2 LOP3.LUT R7, R7, R24, RZ, 0x3c, !PT ;  /* 0x0000001807072212 */ /* 0x010fc600078e3cff */
[----:B------:R-:W4:Y:S01]  /*0540*/  @P4 LDG.E R24, desc[UR4][R10.64+0x50] ;  /* 0x000050040a184981 */ /* 0x000f22000c1e1900 */
[----:B---3--:R-:W-:-:S03]  /*0550*/  @!P0 LOP3.LUT R5, R5, R18, RZ, 0x3c, !PT ;  /* 0x0000001205058212 */ /* 0x008fc600078e3cff */
[----:B------:R-:W3:Y:S01]  /*0560*/  @P2 LDG.E R18, desc[UR4][R10.64+0x30] ;  /* 0x000030040a122981 */ /* 0x000ee2000c1e1900 */
[----:B------:R-:W-:-:S03]  /*0570*/  @!P0 LOP3.LUT R2, R2, R19, RZ, 0x3c, !PT ;  /* 0x0000001302028212 */ /* 0x000fc600078e3cff */
[----:B------:R-:W3:Y:S01]  /*0580*/  @P2 LDG.E R19, desc[UR4][R10.64+0x2c] ;  /* 0x00002c040a132981 */ /* 0x000ee2000c1e1900 */
[----:B------:R-:W-:-:S03]  /*0590*/  @P1 LOP3.LUT R4, R4, R21, RZ, 0x3c, !PT ;  /* 0x0000001504041212 */ /* 0x000fc600078e3cff */
[----:B------:R-:W3:Y:S01]  /*05a0*/  @P2 LDG.E R21, desc[UR4][R10.64+0x34] ;  /* 0x000034040a152981 */ /* 0x000ee2000c1e1900 */
[----:B------:R-:W-:Y:S02]  /*05b0*/  @P1 LOP3.LUT R5, R5, R22, RZ, 0x3c, !PT ;  /* 0x0000001605051212 */ /* 0x000fe400078e3cff */
[----:B------:R-:W-:Y:S01]  /*05c0*/  @P1 LOP3.LUT R2, R2, R25, RZ, 0x3c, !PT ;  /* 0x0000001902021212 */ /* 0x000fe200078e3cff */
[----:B------:R-:W3:Y:S04]  /*05d0*/  @P3 LDG.E R22, desc[UR4][R10.64+0x44] ;  /* 0x000044040a163981 */ /* 0x000ee8000c1e1900 */
[----:B------:R-:W3:Y:S01]  /*05e0*/  @P3 LDG.E R25, desc[UR4][R10.64+0x40] ;  /* 0x000040040a193981 */ /* 0x000ee2000c1e1900 */
[----:B--2---:R-:W-:-:S03]  /*05f0*/  @P3 LOP3.LUT R7, R7, R20, RZ, 0x3c, !PT ;  /* 0x0000001407073212 */ /* 0x004fc600078e3cff */
[----:B------:R-:W2:Y:S01]  /*0600*/  @P5 LDG.E R20, desc[UR4][R10.64+0x64] ;  /* 0x000064040a145981 */ /* 0x000ea2000c1e1900 */
[----:B----4-:R-:W-:-:S03]  /*0610*/  @P4 LOP3.LUT R7, R7, R24, RZ, 0x3c, !PT ;  /* 0x0000001807074212 */ /* 0x010fc600078e3cff */
[----:B------:R-:W4:Y:S01]  /*0620*/  @P6 LDG.E R24, desc[UR4][R10.64+0x78] ;  /* 0x000078040a186981 */ /* 0x000f22000c1e1900 */
[----:B---3--:R-:W-:-:S03]  /*0630*/  @P2 LOP3.LUT R5, R5, R18, RZ, 0x3c, !PT ;  /* 0x0000001205052212 */ /* 0x008fc600078e3cff */
[----:B------:R-:W3:Y:S01]  /*0640*/  @P4 LDG.E R18, desc[UR4][R10.64+0x58] ;  /* 0x000058040a124981 */ /* 0x000ee2000c1e1900 */
[----:B------:R-:W-:-:S03]  /*0650*/  @P2 LOP3.LUT R4, R4, R19, RZ, 0x3c, !PT ;  /* 0x0000001304042212 */ /* 0x000fc600078e3cff */
[----:B------:R-:W3:Y:S01]  /*0660*/  @P4 LDG.E R19, desc[UR4][R10.64+0x54] ;  /* 0x000054040a134981 */ /* 0x000ee2000c1e1900 */
[----:B------:R-:W-:-:S03]  /*0670*/  @P2 LOP3.LUT R2, R2, R21, RZ, 0x3c, !PT ;  /* 0x0000001502022212 */ /* 0x000fc600078e3cff */
[----:B------:R-:W3:Y:S01]  /*0680*/  @P4 LDG.E R21, desc[UR4][R10.64+0x5c] ;  /* 0x00005c040a154981 */ /* 0x000ee2000c1e1900 */
[----:B------:R-:W-:Y:S02]  /*0690*/  @P3 LOP3.LUT R5, R5, R22, RZ, 0x3c, !PT ;  /* 0x0000001605053212 */ /* 0x000fe400078e3cff */
[----:B------:R-:W-:Y:S01]  /*06a0*/  @P3 LOP3.LUT R2, R2, R27, RZ, 0x3c, !PT ;  /* 0x0000001b02023212 */ /* 0x000fe200078e3cff */
[----:B------:R-:W3:Y:S01]  /*06b0*/  @P5 LDG.E R22, desc[UR4][R10.64+0x6c] ;  /* 0x00006c040a165981 */ /* 0x000ee2000c1e1900 */
[----:B------:R-:W-:-:S03]  /*06c0*/  @P3 LOP3.LUT R4, R4, R25, RZ, 0x3c, !PT ;  /* 0x0000001904043212 */ /* 0x000fc600078e3cff */
[----:B------:R-:W3:Y:S04]  /*06d0*/  @P5 LDG.E R25, desc[UR4][R10.64+0x68] ;  /* 0x000068040a195981 */ /* 0x000ee8000c1e1900 */
[----:B------:R-:W3:Y:S01]  /*06e0*/  @P5 LDG.E R27, desc[UR4][R10.64+0x70] ;  /* 0x000070040a1b5981 */ /* 0x000ee2000c1e1900 */
[----:B------:R-:W-:Y:S02]  /*06f0*/  LOP3.LUT P0, RZ, R23, 0x80, RZ, 0xc0, !PT ;  /* 0x0000008017ff7812 */ /* 0x000fe4000780c0ff */
[----:B--2---:R-:W-:-:S11]  /*0700*/  @P5 LOP3.LUT R7, R7, R20, RZ, 0x3c, !PT ;  /* 0x0000001407075212 */ /* 0x004fd600078e3cff */
        /* <DEDUP_REMOVED lines=15> */
[----:B------:R-:W-:Y:S02]  /*0800*/  @P6 LOP3.LUT R3, R3, R26, RZ, 0x3c, !PT ;  /* 0x0000001a03036212 */ /* 0x000fe400078e3cff */
[----:B--2---:R-:W-:Y:S02]  /*0810*/  @P0 LOP3.LUT R7, R7, R20, RZ, 0x3c, !PT ;  /* 0x0000001407070212 */ /* 0x004fe400078e3cff */
[----:B----4-:R-:W-:Y:S02]  /*0820*/  @P0 LOP3.LUT R3, R3, R24, RZ, 0x3c, !PT ;  /* 0x0000001803030212 */ /* 0x010fe400078e3cff */
[----:B---3--:R-:W-:Y:S02]  /*0830*/  @P6 LOP3.LUT R5, R5, R18, RZ, 0x3c, !PT ;  /* 0x0000001205056212 */ /* 0x008fe400078e3cff */
[----:B------:R-:W-:Y:S02]  /*0840*/  @P6 LOP3.LUT R4, R4, R19, RZ, 0x3c, !PT ;  /* 0x0000001304046212 */ /* 0x000fe400078e3cff */
[----:B------:R-:W-:-:S02]  /*0850*/  @P6 LOP3.LUT R2, R2, R21, RZ, 0x3c, !PT ;  /* 0x0000001502026212 */ /* 0x000fc400078e3cff */
[----:B------:R-:W-:Y:S02]  /*0860*/  @P0 LOP3.LUT R5, R5, R22, RZ, 0x3c, !PT ;  /* 0x0000001605050212 */ /* 0x000fe400078e3cff */
[----:B------:R-:W-:Y:S02]  /*0870*/  @P0 LOP3.LUT R4, R4, R25, RZ, 0x3c, !PT ;  /* 0x0000001904040212 */ /* 0x000fe400078e3cff */
[----:B------:R-:W-:Y:S02]  /*0880*/  @P0 LOP3.LUT R2, R2, R27, RZ, 0x3c, !PT ;  /* 0x0000001b02020212 */ /* 0x000fe400078e3cff */
[----:B------:R-:W-:-:S13]  /*0890*/  R2P PR, R23.B1, 0x7f ;  /* 0x0000007f17007804 */ /* 0x000fda0000001000 */
[----:B------:R-:W2:Y:S04]  /*08a0*/  @P0 LDG.E R18, desc[UR4][R10.64+0xa0] ;  /* 0x0000a0040a120981 */ /* 0x000ea8000c1e1900 */
[----:B------:R-:W3:Y:S04]  /*08b0*/  @P0 LDG.E R20, desc[UR4][R10.64+0xa8] ;  /* 0x0000a8040a140981 */ /* 0x000ee8000c1e1900 */
[----:B------:R-:W4:Y:S04]  /*08c0*/  @P1 LDG.E R22, desc[UR4][R10.64+0xbc] ;  /* 0x0000bc040a161981 */ /* 0x000f28000c1e1900 */
[----:B------:R-:W4:Y:S04]  /*08d0*/  @P1 LDG.E R24, desc[UR4][R10.64+0xc4] ;  /* 0x0000c4040a181981 */ /* 0x000f28000c1e1900 */
[----:B------:R-:W4:Y:S04]  /*08e0*/  @P0 LDG.E R19, desc[UR4][R10.64+0xa4] ;  /* 0x0000a4040a130981 */ /* 0x000f28000c1e1900 */
[----:B------:R-:W4:Y:S04]  /*08f0*/  @P0 LDG.E R21, desc[UR4][R10.64+0xac] ;  /* 0x0000ac040a150981 */ /* 0x000f28000c1e1900 */
[----:B------:R-:W4:Y:S04]  /*0900*/  @P1 LDG.E R25, desc[UR4][R10.64+0xb8] ;  /* 0x0000b8040a191981 */ /* 0x000f28000c1e1900 */
[----:B------:R-:W4:Y:S04]  /*0910*/  @P2 LDG.E R26, desc[UR4][R10.64+0xc8] ;  /* 0x0000c8040a1a2981 */ /* 0x000f28000c1e1900 */
[----:B------:R-:W4:Y:S04]  /*0920*/  @P1 LDG.E R27, desc[UR4][R10.64+0xc0] ;  /* 0x0000c0040a1b1981 */ /* 0x000f28000c1e1900 */
[----:B------:R-:W4:Y:S01]  /*0930*/  @P3 LDG.E R28, desc[UR4][R10.64+0xec] ;  /* 0x0000ec040a1c3981 */ /* 0x000f22000c1e1900 */
[----:B--2---:R-:W-:-:S03]  /*0940*/  @P0 LOP3.LUT R7, R7, R18, RZ, 0x3c, !PT ;  /* 0x0000001207070212 */ /* 0x004fc600078e3cff */
[----:B------:R-:W2:Y:S01]  /*0950*/  @P0 LDG.E R18, desc[UR4][R10.64+0xb0] ;  /* 0x0000b0040a120981 */ /* 0x000ea2000c1e1900 */
[----:B---3--:R-:W-:-:S03]  /*0960*/  @P0 LOP3.LUT R5, R5, R20, RZ, 0x3c, !PT ;  /* 0x0000001405050212 */ /* 0x008fc600078e3cff */
[----:B------:R-:W3:Y:S01]  /*0970*/  @P1 LDG.E R20, desc[UR4][R10.64+0xb4] ;  /* 0x0000b4040a141981 */ /* 0x000ee2000c1e1900 */
[----:B----4-:R-:W-:-:S03]  /*0980*/  @P1 LOP3.LUT R5, R5, R22, RZ, 0x3c, !PT ;  /* 0x0000001605051212 */ /* 0x010fc600078e3cff */
[----:B------:R-:W4:Y:S01]  /*0990*/  @P2 LDG.E R22, desc[UR4][R10.64+0xd8] ;  /* 0x0000d8040a162981 */ /* 0x000f22000c1e1900 */
[----:B------:R-:W-:-:S03]  /*09a0*/  @P0 LOP3.LUT R4, R4, R19, RZ, 0x3c, !PT ;  /* 0x0000001304040212 */ /* 0x000fc600078e3cff */
[----:B------:R-:W4:Y:S01]  /*09b0*/  @P2 LDG.E R19, desc[UR4][R10.64+0xcc] ;  /* 0x0000cc040a132981 */ /* 0x000f22000c1e1900 */
[----:B------:R-:W-:-:S03]  /*09c0*/  @P0 LOP3.LUT R2, R2, R21, RZ, 0x3c, !PT ;  /* 0x0000001502020212 */ /* 0x000fc600078e3cff */
[----:B------:R-:W4:Y:S01]  /*09d0*/  @P2 LDG.E R21, desc[UR4][R10.64+0xd4] ;  /* 0x0000d4040a152981 */ /* 0x000f22000c1e1900 */
[----:B------:R-:W-:-:S03]  /*09e0*/  @P1 LOP3.LUT R4, R4, R25, RZ, 0x3c, !PT ;  /* 0x0000001904041212 */ /* 0x000fc600078e3cff */
[----:B------:R-:W4:Y:S01]  /*09f0*/  @P3 LDG.E R25, desc[UR4][R10.64+0xe8] ;  /* 0x0000e8040a193981 */ /* 0x000f22000c1e1900 */
[----:B--2---:R-:W-:-:S03]  /*0a00*/  @P0 LOP3.LUT R3, R3, R18, RZ, 0x3c, !PT ;  /* 0x0000001203030212 */ /* 0x004fc600078e3cff */
[----:B------:R-:W2:Y:S01]  /*0a10*/  @P4 LDG.E R18, desc[UR4][R10.64+0xf0] ;  /* 0x0000f0040a124981 */ /* 0x000ea2000c1e1900 */
[----:B------:R-:W-:-:S03]  /*0a20*/  @P1 LOP3.LUT R3, R3, R24, RZ, 0x3c, !PT ;  /* 0x0000001803031212 */ /* 0x000fc600078e3cff */
[----:B------:R-:W2:Y:S01]  /*0a30*/  @P3 LDG.E R24, desc[UR4][R10.64+0xdc] ;  /* 0x0000dc040a183981 */ /* 0x000ea2000c1e1900 */
[----:B---3--:R-:W-:-:S03]  /*0a40*/  @P1 LOP3.LUT R7, R7, R20, RZ, 0x3c, !PT ;  /* 0x0000001407071212 */ /* 0x008fc600078e3cff */
[----:B------:R-:W3:Y:S01]  /*0a50*/  @P2 LDG.E R20, desc[UR4][R10.64+0xd0] ;  /* 0x0000d0040a142981 */ /* 0x000ee2000c1e1900 */
[----:B------:R-:W-:Y:S02]  /*0a60*/  LOP3.LUT P0, RZ, R23, 0x8000, RZ, 0xc0, !PT ;  /* 0x0000800017ff7812 */ /* 0x000fe4000780c0ff */
[----:B------:R-:W-:Y:S01]  /*0a70*/  @P2 LOP3.LUT R7, R7, R26, RZ, 0x3c, !PT ;  /* 0x0000001a07072212 */ /* 0x000fe200078e3cff */
[----:B------:R-:W3:Y:S04]  /*0a80*/  @P3 LDG.E R23, desc[UR4][R10.64+0xe0] ;  /* 0x0000e0040a173981 */ /* 0x000ee8000c1e1900 */
[----:B------:R-:W3:Y:S01]  /*0a90*/  @P3 LDG.E R26, desc[UR4][R10.64+0xe4] ;  /* 0x0000e4040a1a3981 */ /* 0x000ee2000c1e1900 */
[----:B------:R-:W-:Y:S02]  /*0aa0*/  @P1 LOP3.LUT R2, R2, R27, RZ, 0x3c, !PT ;  /* 0x0000001b02021212 */ /* 0x000fe400078e3cff */
[----:B----4-:R-:W-:-:S02]  /*0ab0*/  @P2 LOP3.LUT R3, R3, R22, RZ, 0x3c, !PT ;  /* 0x0000001603032212 */ /* 0x010fc400078e3cff */
[----:B------:R-:W4:Y:S01]  /*0ac0*/  @P4 LDG.E R22, desc[UR4][R10.64+0x100] ;  /* 0x000100040a164981 */ /* 0x000f22000c1e1900 */
[----:B------:R-:W-:Y:S02]  /*0ad0*/  @P2 LOP3.LUT R4, R4, R19, RZ, 0x3c, !PT ;  /* 0x0000001304042212 */ /* 0x000fe400078e3cff */
[----:B------:R-:W-:Y:S01]  /*0ae0*/  @P2 LOP3.LUT R2, R2, R21, RZ, 0x3c, !PT ;  /* 0x0000001502022212 */ /* 0x000fe200078e3cff */
[----:B------:R-:W4:Y:S04]  /*0af0*/  @P4 LDG.E R19, desc[UR4][R10.64+0xf4] ;  /* 0x0000f4040a134981 */ /* 0x000f28000c1e1900 */
[----:B------:R-:W4:Y:S01]  /*0b00*/  @P4 LDG.E R21, desc[UR4][R10.64+0xfc] ;  /* 0x0000fc040a154981 */ /* 0x000f22000c1e1900 */
[----:B------:R-:W-:-:S03]  /*0b10*/  @P3 LOP3.LUT R2, R2, R25, RZ, 0x3c, !PT ;  /* 0x0000001902023212 */ /* 0x000fc600078e3cff */
[----:B------:R-:W4:Y:S01]  /*0b20*/  @P5 LDG.E R25, desc[UR4][R10.64+0x110] ;  /* 0x000110040a195981 */ /* 0x000f22000c1e1900 */
[----:B--2---:R-:W-:-:S03]  /*0b30*/  @P3 LOP3.LUT R7, R7, R24, RZ, 0x3c, !PT ;  /* 0x0000001807073212 */ /* 0x004fc600078e3cff */
[----:B------:R-:W2:Y:S01]  /*0b40*/  @P5 LDG.E R24, desc[UR4][R10.64+0x104] ;  /* 0x000104040a185981 */ /* 0x000ea2000c1e1900 */
[----:B---3--:R-:W-:Y:S02]  /*0b50*/  @P2 LOP3.LUT R5, R5, R20, RZ, 0x3c, !PT ;  /* 0x0000001405052212 */ /* 0x008fe400078e3cff */
[----:B------:R-:W-:Y:S01]  /*0b60*/  @P4 LOP3.LUT R7, R7, R18, RZ, 0x3c, !PT ;  /* 0x0000001207074212 */ /* 0x000fe200078e3cff */
[----:B------:R-:W3:Y:S01]  /*0b70*/  @P4 LDG.E R20, desc[UR4][R10.64+0xf8] ;  /* 0x0000f8040a144981 */ /* 0x000ee2000c1e1900 */
[----:B------:R-:W-:-:S03]  /*0b80*/  @P3 LOP3.LUT R4, R4, R23, RZ, 0x3c, !PT ;  /* 0x0000001704043212 */ /* 0x000fc600078e3cff */
[----:B------:R-:W3:Y:S01]  /*0b90*/  @P5 LDG.E R18, desc[UR4][R10.64+0x114] ;  /* 0x000114040a125981 */ /* 0x000ee2000c1e1900 */
[----:B------:R-:W-:-:S03]  /*0ba0*/  @P3 LOP3.LUT R5, R5, R26, RZ, 0x3c, !PT ;  /* 0x0000001a05053212 */ /* 0x000fc600078e3cff */
[----:B------:R-:W3:Y:S04]  /*0bb0*/  @P5 LDG.E R23, desc[UR4][R10.64+0x108] ;  /* 0x000108040a175981 */ /* 0x000ee8000c1e1900 */
[----:B------:R-:W3:Y:S01]  /*0bc0*/  @P5 LDG.E R26, desc[UR4][R10.64+0x10c] ;  /* 0x00010c040a1a5981 */ /* 0x000ee2000c1e1900 */
[----:B------:R-:W-:Y:S02]  /*0bd0*/  @P3 LOP3.LUT R3, R3, R28, RZ, 0x3c, !PT ;  /* 0x0000001c03033212 */ /* 0x000fe400078e3cff */
[----:B----4-:R-:W-:Y:S01]  /*0be0*/  @P4 LOP3.LUT R4, R4, R19, RZ, 0x3c, !PT ;  /* 0x0000001304044212 */ /* 0x010fe200078e3cff */
[----:B------:R-:W4:Y:S01]  /*0bf0*/  @P0 LDG.E R28, desc[UR4][R10.64+0x13c] ;  /* 0x00013c040a1c0981 */ /* 0x000f22000c1e1900 */
[----:B------:R-:W-:Y:S02]  /*0c00*/  @P4 LOP3.LUT R3, R3, R22, RZ, 0x3c, !PT ;  /* 0x0000001603034212 */ /* 0x000fe400078e3cff */
[----:B------:R-:W-:Y:S01]  /*0c10*/  @P4 LOP3.LUT R2, R2, R21, RZ, 0x3c, !PT ;  /* 0x0000001502024212 */ /* 0x000fe200078e3cff */
[----:B------:R-:W4:Y:S04]  /*0c20*/  @P6 LDG.E R19, desc[UR4][R10.64+0x11c] ;  /* 0x00011c040a136981 */ /* 0x000f28000c1e1900 */
[----:B------:R-:W4:Y:S01]  /*0c30*/  @P6 LDG.E R22, desc[UR4][R10.64+0x120] ;  /* 0x000120040a166981 */ /* 0x000f22000c1e1900 */
[----:B------:R-:W-:-:S03]  /*0c40*/  @P5 LOP3.LUT R2, R2, R25, RZ, 0x3c, !PT ;  /* 0x0000001902025212 */ /* 0x000fc600078e3cff */
[----:B------:R-:W4:Y:S04]  /*0c50*/  @P6 LDG.E R21, desc[UR4][R10.64+0x124] ;  /* 0x000124040a156981 */ /* 0x000f28000c1e1900 */
[----:B------:R-:W4:Y:S01]  /*0c60*/  @P0 LDG.E R25, desc[UR4][R10.64+0x138] ;  /* 0x000138040a190981 */ /* 0x000f22000c1e1900 */
[----:B--2---:R-:W-:-:S03]  /*0c70*/  @P5 LOP3.LUT R7, R7, R24, RZ, 0x3c, !PT ;  /* 0x0000001807075212 */ /* 0x004fc600078e3cff */
[----:B------:R-:W2:Y:S01]  /*0c80*/  @P0 LDG.E R24, desc[UR4][R10.64+0x12c] ;  /* 0x00012c040a180981 */ /* 0x000ea2000c1e1900 */
[----:B---3--:R-:W-:-:S03]  /*0c90*/  @P4 LOP3.LUT R5, R5, R20, RZ, 0x3c, !PT ;  /* 0x0000001405054212 */ /* 0x008fc600078e3cff */
[----:B------:R-:W3:Y:S01]  /*0ca0*/  @P6 LDG.E R20, desc[UR4][R10.64+0x118] ;  /* 0x000118040a146981 */ /* 0x000ee2000c1e1900 */
[----:B------:R-:W-:-:S03]  /*0cb0*/  @P5 LOP3.LUT R3, R3, R18, RZ, 0x3c, !PT ;  /* 0x0000001203035212 */ /* 0x000fc600078e3cff */
[----:B------:R-:W2:Y:S01]  /*0cc0*/  @P6 LDG.E R18, desc[UR4][R10.64+0x128] ;  /* 0x000128040a126981 */ /* 0x000ea2000c1e1900 */
[----:B------:R-:W-:-:S03]  /*0cd0*/  @P5 LOP3.LUT R4, R4, R23, RZ, 0x3c, !PT ;  /* 0x0000001704045212 */ /* 0x000fc600078e3cff */
[----:B------:R-:W2:Y:S01]  /*0ce0*/  @P0 LDG.E R23, desc[UR4][R10.64+0x130] ;  /* 0x000130040a170981 */ /* 0x000ea2000c1e1900 */
[----:B------:R-:W-:-:S03]  /*0cf0*/  @P5 LOP3.LUT R5, R5, R26, RZ, 0x3c, !PT ;  /* 0x0000001a05055212 */ /* 0x000fc600078e3cff */
[----:B------:R-:W2:Y:S01]  /*0d00*/  @P0 LDG.E R26, desc[UR4][R10.64+0x134] ;  /* 0x000134040a1a0981 */ /* 0x000ea2000c1e1900 */
[----:B------:R-:W-:-:S05]  /*0d10*/  VIADD R17, R17, 0x10 ;  /* 0x0000001011117836 */ /* 0x000fca0000000000 */
[----:B------:R-:W-:Y:S02]  /*0d20*/  ISETP.NE.AND P1, PT, R17, 0x20, PT ;  /* 0x000000201100780c */ /* 0x000fe40003f25270 */
[----:B----4-:R-:W-:Y:S02]  /*0d30*/  @P6 LOP3.LUT R4, R4, R19, RZ, 0x3c, !PT ;  /* 0x0000001304046212 */ /* 0x010fe400078e3cff */
[----:B------:R-:W-:Y:S02]  /*0d40*/  @P6 LOP3.LUT R5, R5, R22, RZ, 0x3c, !PT ;  /* 0x0000001605056212 */ /* 0x000fe400078e3cff */
[----:B------:R-:W-:-:S04]  /*0d50*/  @P6 LOP3.LUT R2, R2, R21, RZ, 0x3c, !PT ;  /* 0x0000001502026212 */ /* 0x000fc800078e3cff */
[----:B------:R-:W-:Y:S02]  /*0d60*/  @P0 LOP3.LUT R2, R2, R25, RZ, 0x3c, !PT ;  /* 0x0000001902020212 */ /* 0x000fe400078e3cff */
[----:B---3--:R-:W-:Y:S02]  /*0d70*/  @P6 LOP3.LUT R7, R7, R20, RZ, 0x3c, !PT ;  /* 0x0000001407076212 */ /* 0x008fe400078e3cff */
[----:B--2---:R-:W-:Y:S02]  /*0d80*/  @P6 LOP3.LUT R3, R3, R18, RZ, 0x3c, !PT ;  /* 0x0000001203036212 */ /* 0x004fe400078e3cff */
[----:B------:R-:W-:Y:S02]  /*0d90*/  @P0 LOP3.LUT R7, R7, R24, RZ, 0x3c, !PT ;  /* 0x0000001807070212 */ /* 0x000fe400078e3cff */
[----:B------:R-:W-:Y:S02]  /*0da0*/  @P0 LOP3.LUT R4, R4, R23, RZ, 0x3c, !PT ;  /* 0x0000001704040212 */ /* 0x000fe400078e3cff */
[----:B------:R-:W-:-:S02]  /*0db0*/  @P0 LOP3.LUT R3, R3, R28, RZ, 0x3c, !PT ;  /* 0x0000001c03030212 */ /* 0x000fc400078e3cff */
[----:B------:R-:W-:Y:S01]  /*0dc0*/  @P0 LOP3.LUT R5, R5, R26, RZ, 0x3c, !PT ;  /* 0x0000001a05050212 */ /* 0x000fe200078e3cff */
[----:B------:R-:W-:Y:S06]  /*0dd0*/  @P1 BRA `(.L_x_4) ;  /* 0xfffffff400481947 */ /* 0x000fec000383ffff */
[----:B------:R-:W-:-:S05]  /*0de0*/  VIADD R15, R15, 0x1 ;  /* 0x000000010f0f7836 */ /* 0x000fca0000000000 */
[----:B------:R-:W-:-:S13]  /*0df0*/  ISETP.NE.AND P0, PT, R15, 0x5, PT ;  /* 0x000000050f00780c */ /* 0x000fda0003f05270 */
[----:B------:R-:W-:Y:S05]  /*0e00*/  @P0 BRA `(.L_x_5) ;  /* 0xfffffff400240947 */ /* 0x000fea000383ffff */
[----:B------:R-:W0:Y:S01]  /*0e10*/  S2R R15, SR_TID.X ;  /* 0x00000000000f7919 */ /* 0x000e220000002100 */
[----:B------:R-:W0:Y:S01]  /*0e20*/  LDC.64 R10, c[0x0][0x388] ;  /* 0x0000e200ff0a7b82 */ /* 0x000e220000000a00 */
[----:B------:R-:W-:Y:S02]  /*0e30*/  VIADD R14, R14, 0x1 ;  /* 0x000000010e0e7836 */ /* 0x000fe40000000000 */
[----:B0-----:R-:W-:Y:S01]  /*0e40*/  IMAD.WIDE.U32 R10, R15, 0x30, R10 ;  /* 0x000000300f0a7825 */ /* 0x001fe200078e000a */
[----:B------:R-:W-:-:S04]  /*0e50*/  LOP3.LUT R15, R6, 0x3, RZ, 0xc0, !PT ;  /* 0x00000003060f7812 */ /* 0x000fc800078ec0ff */
[----:B------:R0:W-:Y:S01]  /*0e60*/  STG.E desc[UR4][R10.64+0x4], R7 ;  /* 0x000004070a007986 */ /* 0x0001e2000c101904 */
[----:B------:R-:W-:-:S03]  /*0e70*/  ISETP.GE.U32.AND P0, PT, R14, R15, PT ;  /* 0x0000000f0e00720c */ /* 0x000fc60003f06070 */
[----:B------:R0:W-:Y:S04]  /*0e80*/  STG.E.64 desc[UR4][R10.64+0x8], R4 ;  /* 0x000008040a007986 */ /* 0x0001e8000c101b04 */
[----:B------:R0:W-:Y:S06]  /*0e90*/  STG.E.64 desc[UR4][R10.64+0x10], R2 ;  /* 0x000010020a007986 */ /* 0x0001ec000c101b04 */
[----:B------:R-:W-:Y:S05]  /*0ea0*/  @!P0 BRA `(.L_x_6) ;  /* 0xfffffff000ec8947 */ /* 0x000fea000383ffff */
.L_x_3:
[----:B------:R-:W-:Y:S05]  /*0eb0*/  BSYNC.RECONVERGENT B1 ;  /* 0x0000000000017941 */ /* 0x000fea0003800200 */
.L_x_2:
[----:B------:R-:W-:Y:S01]  /*0ec0*/  ISETP.GT.U32.AND P0, PT, R6, 0x3, PT ;  /* 0x000000030600780c */ /* 0x000fe20003f04070 */
[----:B------:R-:W-:Y:S01]  /*0ed0*/  VIADD R12, R12, 0x1 ;  /* 0x000000010c0c7836 */ /* 0x000fe20000000000 */
[--C-:B------:R-:W-:Y:S02]  /*0ee0*/  SHF.R.U64 R6, R6, 0x2, R13.reuse ;  /* 0x0000000206067819 */ /* 0x100fe4000000120d */
[----:B------:R-:W-:Y:S02]  /*0ef0*/  ISETP.GT.U32.AND.EX P0, PT, R13, RZ, PT, P0 ;  /* 0x000000ff0d00720c */ /* 0x000fe40003f04100 */
[----:B------:R-:W-:-:S11]  /*0f00*/  SHF.R.U32.HI R13, RZ, 0x2, R13 ;  /* 0x00000002ff0d7819 */ /* 0x000fd6000001160d */
[----:B------:R-:W-:Y:S05]  /*0f10*/  @P0 BRA `(.L_x_7) ;  /* 0xfffffff000b00947 */ /* 0x000fea000383ffff */
.L_x_1:
[----:B------:R-:W-:Y:S05]  /*0f20*/  BSYNC.RECONVERGENT B0 ;  /* 0x0000000000007941 */ /* 0x000fea0003800200 */
.L_x_0:
[----:B0-----:R-:W-:Y:S01]  /*0f30*/  SHF.R.U32.HI R6, RZ, 0x2, R7 ;  /* 0x00000002ff067819 */ /* 0x001fe20000011607 */
[----:B------:R-:W0:Y:S01]  /*0f40*/  S2R R11, SR_TID.X ;  /* 0x00000000000b7919 */ /* 0x000e220000002100 */
[----:B------:R-:W-:Y:S01]  /*0f50*/  IMAD.SHL.U32 R9, R3, 0x10, RZ ;  /* 0x0000001003097824 */ /* 0x000fe200078e00ff */
[----:B------:R-:W1:Y:S01]  /*0f60*/  LDCU.64 UR6, c[0x0][0x390] ;  /* 0x00007200ff0677ac */ /* 0x000e620008000a00 */
[----:B------:R-:W-:Y:S01]  /*0f70*/  LOP3.LUT R8, R6, R7, RZ, 0x3c, !PT ;  /* 0x0000000706087212 */ /* 0x000fe200078e3cff */
[----:B------:R-:W-:Y:S01]  /*0f80*/  IMAD.MOV.U32 R12, RZ, RZ, R5 ;  /* 0x000000ffff0c7224 */ /* 0x000fe200078e0005 */
[----:B------:R-:W0:Y:S01]  /*0f90*/  LDC.64 R6, c[0x0][0x388] ;  /* 0x0000e200ff067b82 */ /* 0x000e220000000a00 */
[----:B------:R-:W-:Y:S02]  /*0fa0*/  IMAD.MOV.U32 R13, RZ, RZ, R2 ;  /* 0x000000ffff0d7224 */ /* 0x000fe400078e0002 */
[----:B------:R-:W-:Y:S02]  /*0fb0*/  IMAD.SHL.U32 R10, R8, 0x2, RZ ;  /* 0x00000002080a7824 */ /* 0x000fe400078e00ff */
[----:B------:R-:W-:-:S03]  /*0fc0*/  IMAD.MOV.U32 R14, RZ, RZ, R3 ;  /* 0x000000ffff0e7224 */ /* 0x000fc600078e0003 */
[----:B------:R-:W-:Y:S01]  /*0fd0*/  LOP3.LUT R10, R8, R10, R9, 0x96, !PT ;  /* 0x0000000a080a7212 */ /* 0x000fe200078e9609 */
[----:B------:R-:W-:-:S03]  /*0fe0*/  VIADD R8, R0, 0xd9fc63dd ;  /* 0xd9fc63dd00087836 */ /* 0x000fc60000000000 */
[----:B------:R-:W-:-:S05]  /*0ff0*/  LOP3.LUT R15, R10, R3, RZ, 0x3c, !PT ;  /* 0x000000030a0f7212 */ /* 0x000fca00078e3cff */
[----:B------:R-:W-:-:S04]  /*1000*/  IMAD.IADD R0, R15, 0x1, R8 ;  /* 0x000000010f007824 */ /* 0x000fc800078e0208 */
[----:B------:R-:W-:-:S05]  /*1010*/  IMAD.HI.U32 R9, R0, 0x51eb851f, RZ ;  /* 0x51eb851f00097827 */ /* 0x000fca00078e00ff */
[----:B------:R-:W-:Y:S01]  /*1020*/  SHF.R.U32.HI R5, RZ, 0x5, R9 ;  /* 0x00000005ff057819 */ /* 0x000fe20000011609 */
[C---:B0-----:R-:W-:Y:S01]  /*1030*/  IMAD.WIDE.U32 R6, R11.reuse, 0x30, R6 ;  /* 0x000000300b067825 */ /* 0x041fe200078e0006 */
[----:B-1----:R-:W-:-:S03]  /*1040*/  LEA R2, P0, R11, UR6, 0x2 ;  /* 0x000000060b027c11 */ /* 0x002fc6000f8010ff */
[----:B------:R-:W-:Y:S01]  /*1050*/  IMAD.MOV.U32 R9, RZ, RZ, R4 ;  /* 0x000000ffff097224 */ /* 0x000fe200078e0004 */
[----:B------:R-:W-:Y:S01]  /*1060*/  LEA.HI.X R3, R11, UR7, RZ, 0x2, P0 ;  /* 0x000000070b037c11 */ /* 0x000fe200080f14ff */
[----:B------:R-:W-:Y:S01]  /*1070*/  IMAD R5, R5, -0x64, R0 ;  /* 0xffffff9c05057824 */ /* 0x000fe200078e0200 */
[----:B------:R-:W-:Y:S04]  /*1080*/  STG.E.64 desc[UR4][R6.64+0x8], R12 ;  /* 0x0000080c06007986 */ /* 0x000fe8000c101b04 */
[----:B------:R-:W-:Y:S04]  /*1090*/  STG.E.64 desc[UR4][R6.64], R8 ;  /* 0x0000000806007986 */ /* 0x000fe8000c101b04 */
[----:B------:R-:W-:Y:S04]  /*10a0*/  STG.E.64 desc[UR4][R6.64+0x18], RZ ;  /* 0x000018ff06007986 */ /* 0x000fe8000c101b04 */
[----:B------:R-:W-:Y:S04]  /*10b0*/  STG.E desc[UR4][R6.64+0x20], RZ ;  /* 0x000020ff06007986 */ /* 0x000fe8000c101904 */
[----:B------:R-:W-:Y:S04]  /*10c0*/  STG.E.64 desc[UR4][R6.64+0x28], RZ ;  /* 0x000028ff06007986 */ /* 0x000fe8000c101b04 */
[----:B------:R-:W-:Y:S04]  /*10d0*/  STG.E.64 desc[UR4][R6.64+0x10], R14 ;  /* 0x0000100e06007986 */ /* 0x000fe8000c101b04 */
[----:B------:R-:W-:Y:S01]  /*10e0*/  STG.E desc[UR4][R2.64], R5 ;  /* 0x0000000502007986 */ /* 0x000fe2000c101904 */
[----:B------:R-:W-:Y:S05]  /*10f0*/  EXIT ;  /* 0x000000000000794d */ /* 0x000fea0003800000 */
.L_x_8:
[----:B------:R-:W-:-:S00]  /*1100*/  BRA `(.L_x_8) ;  /* 0xfffffffc00fc7947 */ /* 0x000fc0000383ffff */
[----:B------:R-:W-:-:S00]  /*1110*/  NOP ;  /* 0x0000000000007918 */ /* 0x000fc00000000000 */
        /* <DEDUP_REMOVED lines=14> */
.L_x_9:


//--------------------- .nv.global.init           --------------------------
	.section	.nv.global.init,"aw",@progbits
	.align	4
.nv.global.init:
	.type		mrg32k3aM1SubSeq,@object
	.size		mrg32k3aM1SubSeq,(mrg32k3aM2SubSeq - mrg32k3aM1SubSeq)
mrg32k3aM1SubSeq:
        /*0000*/ 	.byte	0x0b, 0xcc, 0xee, 0x04, 0x73, 0x29, 0x8b, 0x6f, 0xf6, 0x53, 0x03, 0xf6, 0x23, 0xf6, 0xea, 0xda
        /* <DEDUP_REMOVED lines=125> */
	.type		mrg32k3aM2SubSeq,@object
	.size		mrg32k3aM2SubSeq,(mrg32k3aM1 - mrg32k3aM2SubSeq)
mrg32k3aM2SubSeq:
        /* <DEDUP_REMOVED lines=126> */
	.type		mrg32k3aM1,@object
	.size		mrg32k3aM1,(mrg32k3aM1Seq - mrg32k3aM1)
mrg32k3aM1:
        /* <DEDUP_REMOVED lines=144> */
	.type		mrg32k3aM1Seq,@object
	.size		mrg32k3aM1Seq,(mrg32k3aM2 - mrg32k3aM1Seq)
mrg32k3aM1Seq:
        /* <DEDUP_REMOVED lines=144> */
	.type		mrg32k3aM2,@object
	.size		mrg32k3aM2,(mrg32k3aM2Seq - mrg32k3aM2)
mrg32k3aM2:
        /* <DEDUP_REMOVED lines=144> */
	.type		mrg32k3aM2Seq,@object
	.size		mrg32k3aM2Seq,(precalc_xorwow_matrix - mrg32k3aM2Seq)
mrg32k3aM2Seq:
        /* <DEDUP_REMOVED lines=144> */
	.type		precalc_xorwow_matrix,@object
	.size		precalc_xorwow_matrix,(precalc_xorwow_offset_matrix - precalc_xorwow_matrix)
precalc_xorwow_matrix:
        /* <DEDUP_REMOVED lines=6400> */
	.type		precalc_xorwow_offset_matrix,@object
	.size		precalc_xorwow_offset_matrix,(.L_1 - precalc_xorwow_offset_matrix)
precalc_xorwow_offset_matrix:
        /* <DEDUP_REMOVED lines=6400> */
.L_1:


//--------------------- .nv.shared.reserved.0     --------------------------
	.section	.nv.shared.reserved.0,"aw",@nobits
	.weak		__nv_reservedSMEM_offset_0_alias
	.size		__nv_reservedSMEM_offset_0_alias, 0, 64
	.other		__nv_reservedSMEM_offset_0_alias,@"STO_CUDA_RESERVED_SHARED STV_DEFAULT"
__nv_reservedSMEM_offset_0_alias:
	.zero		0
	.zero		64


//--------------------- .nv.constant0._Z8randWorkPjP17curandStateXORWOWPi --------------------------
	.section	.nv.constant0._Z8randWorkPjP17curandStateXORWOWPi,"a",@progbits
	.sectionflags	@""
	.align	4
.nv.constant0._Z8randWorkPjP17curandStateXORWOWPi:
	.zero		920


//--------------------- SYMBOLS --------------------------

	.type		.nv.reservedSmem.offset0,@object
	.size		.nv.reservedSmem.offset0,0x4
